//
// Generated by NVIDIA NVVM Compiler
//
// Compiler Build ID: CL-36424714
// Cuda compilation tools, release 13.0, V13.0.88
// Based on NVVM 20.0.0
//

.version 9.0
.target sm_100
.address_size 64

	// .globl	_Z17suma_vectores_gpuPfS_S_i

.visible .entry _Z17suma_vectores_gpuPfS_S_i(
	.param .u64 .ptr .align 1 _Z17suma_vectores_gpuPfS_S_i_param_0,
	.param .u64 .ptr .align 1 _Z17suma_vectores_gpuPfS_S_i_param_1,
	.param .u64 .ptr .align 1 _Z17suma_vectores_gpuPfS_S_i_param_2,
	.param .u32 _Z17suma_vectores_gpuPfS_S_i_param_3
)
{
	.reg .b32 	%r<5>;
	.reg .b32 	%f<4>;
	.reg .b64 	%rd<11>;

	ld.param.u64 	%rd1, [_Z17suma_vectores_gpuPfS_S_i_param_0];
	ld.param.u64 	%rd2, [_Z17suma_vectores_gpuPfS_S_i_param_1];
	ld.param.u64 	%rd3, [_Z17suma_vectores_gpuPfS_S_i_param_2];
	cvta.to.global.u64 	%rd4, %rd3;
	cvta.to.global.u64 	%rd5, %rd2;
	cvta.to.global.u64 	%rd6, %rd1;
	mov.u32 	%r1, %ctaid.x;
	mov.u32 	%r2, %ntid.x;
	mov.u32 	%r3, %tid.x;
	mad.lo.s32 	%r4, %r1, %r2, %r3;
	mul.wide.s32 	%rd7, %r4, 4;
	add.s64 	%rd8, %rd6, %rd7;
	ld.global.f32 	%f1, [%rd8];
	add.s64 	%rd9, %rd5, %rd7;
	ld.global.f32 	%f2, [%rd9];
	add.f32 	%f3, %f1, %f2;
	add.s64 	%rd10, %rd4, %rd7;
	st.global.f32 	[%rd10], %f3;
	ret;

}


// ===== COMPILED SASS (sm_100) =====

	.target	sm_100

	.elftype	@"ET_EXEC"


//--------------------- .note.nv.tkinfo           --------------------------
	.section	.note.nv.tkinfo,"",@"SHT_NOTE"
	.sectionflags	@"SHF_NOTE_NV_TKINFO"
	.tkinfo
        /*0018*/ 	.word	0x00000002
        /*0030*/ 	.string	""
        /*0030*/ 	.string	"ptxas"
        /*0030*/ 	.string	"Cuda compilation tools, release 13.0, V13.0.88"
        /*0030*/ 	.string	"Build cuda_13.0.r13.0/compiler.36424714_0"
        /*0030*/ 	.string	"-arch sm_100 -m 64 "



//--------------------- .note.nv.cuinfo           --------------------------
	.section	.note.nv.cuinfo,"",@"SHT_NOTE"
	.sectionflags	@"SHF_NOTE_NV_CUINFO"
        /*0018*/ 	.short	0x0002
        /*001a*/ 	.short	0x0064
        /*001c*/ 	.short	0x0082
	.zero		2


//--------------------- .nv.info                  --------------------------
	.section	.nv.info,"",@"SHT_CUDA_INFO"
	.align	4


	//----- nvinfo : EIATTR_REGCOUNT
	.align		4
        /*0000*/ 	.byte	0x04, 0x2f
        /*0002*/ 	.short	(.L_1 - .L_0)
	.align		4
.L_0:
        /*0004*/ 	.word	index@(_Z17suma_vectores_gpuPfS_S_i)
        /*0008*/ 	.word	0x0000000c


	//----- nvinfo : EIATTR_FRAME_SIZE
	.align		4
.L_1:
        /*000c*/ 	.byte	0x04, 0x11
        /*000e*/ 	.short	(.L_3 - .L_2)
	.align		4
.L_2:
        /*0010*/ 	.word	index@(_Z17suma_vectores_gpuPfS_S_i)
        /*0014*/ 	.word	0x00000000


	//----- nvinfo : EIATTR_MIN_STACK_SIZE
	.align		4
.L_3:
        /*0018*/ 	.byte	0x04, 0x12
        /*001a*/ 	.short	(.L_5 - .L_4)
	.align		4
.L_4:
        /*001c*/ 	.word	index@(_Z17suma_vectores_gpuPfS_S_i)
        /*0020*/ 	.word	0x00000000
.L_5:


//--------------------- .nv.compat                --------------------------
	.section	.nv.compat,"",@"SHT_CUDA_COMPAT_INFO"
	.align	4
        /*0000*/ 	.byte	0x02, 0x09, 0x00, 0x00, 0x02, 0x02, 0x01, 0x00, 0x02, 0x05, 0x05, 0x00, 0x03, 0x07, 0x01, 0x01
        /*0010*/ 	.byte	0x02, 0x03, 0x00, 0x00, 0x02, 0x06, 0x01, 0x00, 0x04, 0x0b, 0x08, 0x00, 0x09, 0x00, 0x00, 0x00
        /*0020*/ 	.byte	0x00, 0x00, 0x00, 0x00


//--------------------- .nv.info._Z17suma_vectores_gpuPfS_S_i --------------------------
	.section	.nv.info._Z17suma_vectores_gpuPfS_S_i,"",@"SHT_CUDA_INFO"
	.sectionflags	@""
	.align	4


	//----- nvinfo : EIATTR_CUDA_API_VERSION
	.align		4
        /*0000*/ 	.byte	0x04, 0x37
        /*0002*/ 	.short	(.L_7 - .L_6)
.L_6:
        /*0004*/ 	.word	0x00000082


	//----- nvinfo : EIATTR_KPARAM_INFO
	.align		4
.L_7:
        /*0008*/ 	.byte	0x04, 0x17
        /*000a*/ 	.short	(.L_9 - .L_8)
.L_8:
        /*000c*/ 	.word	0x00000000
        /*0010*/ 	.short	0x0003
        /*0012*/ 	.short	0x0018
        /*0014*/ 	.byte	0x00, 0xf0, 0x11, 0x00


	//----- nvinfo : EIATTR_KPARAM_INFO
	.align		4
.L_9:
        /*0018*/ 	.byte	0x04, 0x17
        /*001a*/ 	.short	(.L_11 - .L_10)
.L_10:
        /*001c*/ 	.word	0x00000000
        /*0020*/ 	.short	0x0002
        /*0022*/ 	.short	0x0010
        /*0024*/ 	.byte	0x00, 0xf5, 0x21, 0x00


	//----- nvinfo : EIATTR_KPARAM_INFO
	.align		4
.L_11:
        /*0028*/ 	.byte	0x04, 0x17
        /*002a*/ 	.short	(.L_13 - .L_12)
.L_12:
        /*002c*/ 	.word	0x00000000
        /*0030*/ 	.short	0x0001
        /*0032*/ 	.short	0x0008
        /*0034*/ 	.byte	0x00, 0xf5, 0x21, 0x00


	//----- nvinfo : EIATTR_KPARAM_INFO
	.align		4
.L_13:
        /*0038*/ 	.byte	0x04, 0x17
        /*003a*/ 	.short	(.L_15 - .L_14)
.L_14:
        /*003c*/ 	.word	0x00000000
        /*0040*/ 	.short	0x0000
        /*0042*/ 	.short	0x0000
        /*0044*/ 	.byte	0x00, 0xf5, 0x21, 0x00


	//----- nvinfo : EIATTR_SPARSE_MMA_MASK
	.align		4
.L_15:
        /*0048*/ 	.byte	0x03, 0x50
        /*004a*/ 	.short	0x0000


	//----- nvinfo : EIATTR_MAXREG_COUNT
	.align		4
        /*004c*/ 	.byte	0x03, 0x1b
        /*004e*/ 	.short	0x00ff


	//----- nvinfo : EIATTR_MERCURY_ISA_VERSION
	.align		4
        /*0050*/ 	.byte	0x03, 0x5f
        /*0052*/ 	.short	0x0101


	//----- nvinfo : EIATTR_VRC_CTA_INIT_COUNT
	.align		4
        /*0054*/ 	.byte	0x02, 0x4a
	.zero		1
	.zero		1


	//----- nvinfo : EIATTR_EXIT_INSTR_OFFSETS
	.align		4
        /*0058*/ 	.byte	0x04, 0x1c
        /*005a*/ 	.short	(.L_17 - .L_16)


	//   ....[0]....
.L_16:
        /*005c*/ 	.word	0x00000100


	//----- nvinfo : EIATTR_CBANK_PARAM_SIZE
	.align		4
.L_17:
        /*0060*/ 	.byte	0x03, 0x19
        /*0062*/ 	.short	0x001c


	//----- nvinfo : EIATTR_PARAM_CBANK
	.align		4
        /*0064*/ 	.byte	0x04, 0x0a
        /*0066*/ 	.short	(.L_19 - .L_18)
	.align		4
.L_18:
        /*0068*/ 	.word	index@(.nv.constant0._Z17suma_vectores_gpuPfS_S_i)
        /*006c*/ 	.short	0x0380
        /*006e*/ 	.short	0x001c


	//----- nvinfo : EIATTR_SW_WAR
	.align		4
.L_19:
        /*0070*/ 	.byte	0x04, 0x36
        /*0072*/ 	.short	(.L_21 - .L_20)
.L_20:
        /*0074*/ 	.word	0x00000008
.L_21:


//--------------------- .nv.callgraph             --------------------------
	.section	.nv.callgraph,"",@"SHT_CUDA_CALLGRAPH"
	.align	4
	.sectionentsize	8
	.align		4
        /*0000*/ 	.word	0x00000000
	.align		4
        /*0004*/ 	.word	0xffffffff
	.align		4
        /*0008*/ 	.word	0x00000000
	.align		4
        /*000c*/ 	.word	0xfffffffe
	.align		4
        /*0010*/ 	.word	0x00000000
	.align		4
        /*0014*/ 	.word	0xfffffffd
	.align		4
        /*0018*/ 	.word	0x00000000
	.align		4
        /*001c*/ 	.word	0xfffffffc


//--------------------- .text._Z17suma_vectores_gpuPfS_S_i --------------------------
	.section	.text._Z17suma_vectores_gpuPfS_S_i,"ax",@progbits
	.align	128
        .global         _Z17suma_vectores_gpuPfS_S_i
        .type           _Z17suma_vectores_gpuPfS_S_i,@function
        .size           _Z17suma_vectores_gpuPfS_S_i,(.L_x_1 - _Z17suma_vectores_gpuPfS_S_i)
        .other          _Z17suma_vectores_gpuPfS_S_i,@"STO_CUDA_ENTRY STV_DEFAULT"
_Z17suma_vectores_gpuPfS_S_i:
.text._Z17suma_vectores_gpuPfS_S_i:
[----:B------:R-:W-:Y:S01]  /*0000*/  LDC R1, c[0x0][0x37c] ;  /* 0x0000df00ff017b82 */ /* 0x000fe20000000800 */
[----:B------:R-:W0:Y:S07]  /*0010*/  S2R R0, SR_TID.X ;  /* 0x0000000000007919 */ /* 0x000e2e0000002100 */
[----:B------:R-:W0:Y:S01]  /*0020*/  S2UR UR6, SR_CTAID.X ;  /* 0x00000000000679c3 */ /* 0x000e220000002500 */
[----:B------:R-:W1:Y:S07]  /*0030*/  LDCU.64 UR4, c[0x0][0x358] ;  /* 0x00006b00ff0477ac */ /* 0x000e6e0008000a00 */
[----:B------:R-:W0:Y:S08]  /*0040*/  LDC R9, c[0x0][0x360] ;  /* 0x0000d800ff097b82 */ /* 0x000e300000000800 */
[----:B------:R-:W2:Y:S08]  /*0050*/  LDC.64 R2, c[0x0][0x380] ;  /* 0x0000e000ff027b82 */ /* 0x000eb00000000a00 */
[----:B------:R-:W3:Y:S01]  /*0060*/  LDC.64 R4, c[0x0][0x388] ;  /* 0x0000e200ff047b82 */ /* 0x000ee20000000a00 */
[----:B0-----:R-:W-:-:S07]  /*0070*/  IMAD R9, R9, UR6, R0 ;  /* 0x0000000609097c24 */ /* 0x001fce000f8e0200 */
[----:B------:R-:W0:Y:S01]  /*0080*/  LDC.64 R6, c[0x0][0x390] ;  /* 0x0000e400ff067b82 */ /* 0x000e220000000a00 */
[----:B--2---:R-:W-:-:S06]  /*0090*/  IMAD.WIDE R2, R9, 0x4, R2 ;  /* 0x0000000409027825 */ /* 0x004fcc00078e0202 */
[----:B-1----:R-:W2:Y:S01]  /*00a0*/  LDG.E R2, desc[UR4][R2.64] ;  /* 0x0000000402027981 */ /* 0x002ea2000c1e1900 */
[----:B---3--:R-:W-:-:S06]  /*00b0*/  IMAD.WIDE R4, R9, 0x4, R4 ;  /* 0x0000000409047825 */ /* 0x008fcc00078e0204 */
[----:B------:R-:W2:Y:S01]  /*00c0*/  LDG.E R5, desc[UR4][R4.64] ;  /* 0x0000000404057981 */ /* 0x000ea2000c1e1900 */
[----:B0-----:R-:W-:-:S04]  /*00d0*/  IMAD.WIDE R6, R9, 0x4, R6 ;  /* 0x0000000409067825 */ /* 0x001fc800078e0206 */
[----:B--2---:R-:W-:-:S05]  /*00e0*/  FADD R9, R2, R5 ;  /* 0x0000000502097221 */ /* 0x004fca0000000000 */
[----:B------:R-:W-:Y:S01]  /*00f0*/  STG.E desc[UR4][R6.64], R9 ;  /* 0x0000000906007986 */ /* 0x000fe2000c101904 */
[----:B------:R-:W-:Y:S05]  /*0100*/  EXIT ;  /* 0x000000000000794d */ /* 0x000fea0003800000 */
.L_x_0:
[----:B------:R-:W-:-:S00]  /*0110*/  BRA `(.L_x_0) ;  /* 0xfffffffc00fc7947 */ /* 0x000fc0000383ffff */
[----:B------:R-:W-:-:S00]  /*0120*/  NOP ;  /* 0x0000000000007918 */ /* 0x000fc00000000000 */
        /* <DEDUP_REMOVED lines=13> */
.L_x_1:


//--------------------- .nv.shared.reserved.0     --------------------------
	.section	.nv.shared.reserved.0,"aw",@nobits
	.weak		__nv_reservedSMEM_offset_0_alias
	.size		__nv_reservedSMEM_offset_0_alias, 0, 64
	.other		__nv_reservedSMEM_offset_0_alias,@"STO_CUDA_RESERVED_SHARED STV_DEFAULT"
__nv_reservedSMEM_offset_0_alias:
	.zero		0
	.zero		64


//--------------------- .nv.constant0._Z17suma_vectores_gpuPfS_S_i --------------------------
	.section	.nv.constant0._Z17suma_vectores_gpuPfS_S_i,"a",@progbits
	.sectionflags	@""
	.align	4
.nv.constant0._Z17suma_vectores_gpuPfS_S_i:
	.zero		924


//--------------------- SYMBOLS --------------------------

	.type		.nv.reservedSmem.offset0,@object
	.size		.nv.reservedSmem.offset0,0x4
